//
// Generated by NVIDIA NVVM Compiler
//
// Compiler Build ID: CL-36424714
// Cuda compilation tools, release 13.0, V13.0.88
// Based on NVVM 20.0.0
//

.version 9.0
.target sm_100
.address_size 64

	// .globl	_Z12helloFromGPUv
.extern .func  (.param .b32 func_retval0) vprintf
(
	.param .b64 vprintf_param_0,
	.param .b64 vprintf_param_1
)
;
// _ZZ12helloFromGPUvE5aTile has been demoted
.global .align 1 .b8 $str[4] = {37, 102, 10};

.visible .entry _Z12helloFromGPUv()
{
	.local .align 8 .b8 	__local_depot0[8];
	.reg .b64 	%SP;
	.reg .b64 	%SPL;
	.reg .pred 	%p<4>;
	.reg .b16 	%rs<73>;
	.reg .b32 	%r<110>;
	.reg .b32 	%f<9>;
	.reg .b64 	%rd<5>;
	.reg .b64 	%fd<9>;
	// demoted variable
	.shared .align 2 .b8 _ZZ12helloFromGPUvE5aTile[512];
	mov.u64 	%SPL, __local_depot0;
	cvta.local.u64 	%SP, %SPL;
	mov.u32 	%r10, %tid.x;
	mov.u32 	%r11, %ntid.x;
	mov.u32 	%r12, %tid.y;
	mad.lo.s32 	%r1, %r11, %r12, %r10;
	setp.ne.s32 	%p1, %r1, 0;
	@%p1 bra 	$L__BB0_3;
	mov.u32 	%r15, _ZZ12helloFromGPUvE5aTile;
	add.s32 	%r108, %r15, 64;
	mov.b32 	%r109, 0;
$L__BB0_2:
	// begin inline asm
	cvt.rn.f16.s32 %rs1, %r109;
	// end inline asm
	st.shared.u16 	[%r108+-64], %rs1;
	add.s32 	%r17, %r109, 1;
	// begin inline asm
	cvt.rn.f16.s32 %rs2, %r17;
	// end inline asm
	st.shared.u16 	[%r108+-62], %rs2;
	add.s32 	%r18, %r109, 2;
	// begin inline asm
	cvt.rn.f16.s32 %rs3, %r18;
	// end inline asm
	st.shared.u16 	[%r108+-60], %rs3;
	add.s32 	%r19, %r109, 3;
	// begin inline asm
	cvt.rn.f16.s32 %rs4, %r19;
	// end inline asm
	st.shared.u16 	[%r108+-58], %rs4;
	add.s32 	%r20, %r109, 4;
	// begin inline asm
	cvt.rn.f16.s32 %rs5, %r20;
	// end inline asm
	st.shared.u16 	[%r108+-56], %rs5;
	add.s32 	%r21, %r109, 5;
	// begin inline asm
	cvt.rn.f16.s32 %rs6, %r21;
	// end inline asm
	st.shared.u16 	[%r108+-54], %rs6;
	add.s32 	%r22, %r109, 6;
	// begin inline asm
	cvt.rn.f16.s32 %rs7, %r22;
	// end inline asm
	st.shared.u16 	[%r108+-52], %rs7;
	add.s32 	%r23, %r109, 7;
	// begin inline asm
	cvt.rn.f16.s32 %rs8, %r23;
	// end inline asm
	st.shared.u16 	[%r108+-50], %rs8;
	add.s32 	%r24, %r109, 8;
	// begin inline asm
	cvt.rn.f16.s32 %rs9, %r24;
	// end inline asm
	st.shared.u16 	[%r108+-48], %rs9;
	add.s32 	%r25, %r109, 9;
	// begin inline asm
	cvt.rn.f16.s32 %rs10, %r25;
	// end inline asm
	st.shared.u16 	[%r108+-46], %rs10;
	add.s32 	%r26, %r109, 10;
	// begin inline asm
	cvt.rn.f16.s32 %rs11, %r26;
	// end inline asm
	st.shared.u16 	[%r108+-44], %rs11;
	add.s32 	%r27, %r109, 11;
	// begin inline asm
	cvt.rn.f16.s32 %rs12, %r27;
	// end inline asm
	st.shared.u16 	[%r108+-42], %rs12;
	add.s32 	%r28, %r109, 12;
	// begin inline asm
	cvt.rn.f16.s32 %rs13, %r28;
	// end inline asm
	st.shared.u16 	[%r108+-40], %rs13;
	add.s32 	%r29, %r109, 13;
	// begin inline asm
	cvt.rn.f16.s32 %rs14, %r29;
	// end inline asm
	st.shared.u16 	[%r108+-38], %rs14;
	add.s32 	%r30, %r109, 14;
	// begin inline asm
	cvt.rn.f16.s32 %rs15, %r30;
	// end inline asm
	st.shared.u16 	[%r108+-36], %rs15;
	add.s32 	%r31, %r109, 15;
	// begin inline asm
	cvt.rn.f16.s32 %rs16, %r31;
	// end inline asm
	st.shared.u16 	[%r108+-34], %rs16;
	add.s32 	%r32, %r109, 16;
	// begin inline asm
	cvt.rn.f16.s32 %rs17, %r32;
	// end inline asm
	st.shared.u16 	[%r108+-32], %rs17;
	add.s32 	%r33, %r109, 17;
	// begin inline asm
	cvt.rn.f16.s32 %rs18, %r33;
	// end inline asm
	st.shared.u16 	[%r108+-30], %rs18;
	add.s32 	%r34, %r109, 18;
	// begin inline asm
	cvt.rn.f16.s32 %rs19, %r34;
	// end inline asm
	st.shared.u16 	[%r108+-28], %rs19;
	add.s32 	%r35, %r109, 19;
	// begin inline asm
	cvt.rn.f16.s32 %rs20, %r35;
	// end inline asm
	st.shared.u16 	[%r108+-26], %rs20;
	add.s32 	%r36, %r109, 20;
	// begin inline asm
	cvt.rn.f16.s32 %rs21, %r36;
	// end inline asm
	st.shared.u16 	[%r108+-24], %rs21;
	add.s32 	%r37, %r109, 21;
	// begin inline asm
	cvt.rn.f16.s32 %rs22, %r37;
	// end inline asm
	st.shared.u16 	[%r108+-22], %rs22;
	add.s32 	%r38, %r109, 22;
	// begin inline asm
	cvt.rn.f16.s32 %rs23, %r38;
	// end inline asm
	st.shared.u16 	[%r108+-20], %rs23;
	add.s32 	%r39, %r109, 23;
	// begin inline asm
	cvt.rn.f16.s32 %rs24, %r39;
	// end inline asm
	st.shared.u16 	[%r108+-18], %rs24;
	add.s32 	%r40, %r109, 24;
	// begin inline asm
	cvt.rn.f16.s32 %rs25, %r40;
	// end inline asm
	st.shared.u16 	[%r108+-16], %rs25;
	add.s32 	%r41, %r109, 25;
	// begin inline asm
	cvt.rn.f16.s32 %rs26, %r41;
	// end inline asm
	st.shared.u16 	[%r108+-14], %rs26;
	add.s32 	%r42, %r109, 26;
	// begin inline asm
	cvt.rn.f16.s32 %rs27, %r42;
	// end inline asm
	st.shared.u16 	[%r108+-12], %rs27;
	add.s32 	%r43, %r109, 27;
	// begin inline asm
	cvt.rn.f16.s32 %rs28, %r43;
	// end inline asm
	st.shared.u16 	[%r108+-10], %rs28;
	add.s32 	%r44, %r109, 28;
	// begin inline asm
	cvt.rn.f16.s32 %rs29, %r44;
	// end inline asm
	st.shared.u16 	[%r108+-8], %rs29;
	add.s32 	%r45, %r109, 29;
	// begin inline asm
	cvt.rn.f16.s32 %rs30, %r45;
	// end inline asm
	st.shared.u16 	[%r108+-6], %rs30;
	add.s32 	%r46, %r109, 30;
	// begin inline asm
	cvt.rn.f16.s32 %rs31, %r46;
	// end inline asm
	st.shared.u16 	[%r108+-4], %rs31;
	add.s32 	%r47, %r109, 31;
	// begin inline asm
	cvt.rn.f16.s32 %rs32, %r47;
	// end inline asm
	st.shared.u16 	[%r108+-2], %rs32;
	add.s32 	%r48, %r109, 32;
	// begin inline asm
	cvt.rn.f16.s32 %rs33, %r48;
	// end inline asm
	st.shared.u16 	[%r108], %rs33;
	add.s32 	%r49, %r109, 33;
	// begin inline asm
	cvt.rn.f16.s32 %rs34, %r49;
	// end inline asm
	st.shared.u16 	[%r108+2], %rs34;
	add.s32 	%r50, %r109, 34;
	// begin inline asm
	cvt.rn.f16.s32 %rs35, %r50;
	// end inline asm
	st.shared.u16 	[%r108+4], %rs35;
	add.s32 	%r51, %r109, 35;
	// begin inline asm
	cvt.rn.f16.s32 %rs36, %r51;
	// end inline asm
	st.shared.u16 	[%r108+6], %rs36;
	add.s32 	%r52, %r109, 36;
	// begin inline asm
	cvt.rn.f16.s32 %rs37, %r52;
	// end inline asm
	st.shared.u16 	[%r108+8], %rs37;
	add.s32 	%r53, %r109, 37;
	// begin inline asm
	cvt.rn.f16.s32 %rs38, %r53;
	// end inline asm
	st.shared.u16 	[%r108+10], %rs38;
	add.s32 	%r54, %r109, 38;
	// begin inline asm
	cvt.rn.f16.s32 %rs39, %r54;
	// end inline asm
	st.shared.u16 	[%r108+12], %rs39;
	add.s32 	%r55, %r109, 39;
	// begin inline asm
	cvt.rn.f16.s32 %rs40, %r55;
	// end inline asm
	st.shared.u16 	[%r108+14], %rs40;
	add.s32 	%r56, %r109, 40;
	// begin inline asm
	cvt.rn.f16.s32 %rs41, %r56;
	// end inline asm
	st.shared.u16 	[%r108+16], %rs41;
	add.s32 	%r57, %r109, 41;
	// begin inline asm
	cvt.rn.f16.s32 %rs42, %r57;
	// end inline asm
	st.shared.u16 	[%r108+18], %rs42;
	add.s32 	%r58, %r109, 42;
	// begin inline asm
	cvt.rn.f16.s32 %rs43, %r58;
	// end inline asm
	st.shared.u16 	[%r108+20], %rs43;
	add.s32 	%r59, %r109, 43;
	// begin inline asm
	cvt.rn.f16.s32 %rs44, %r59;
	// end inline asm
	st.shared.u16 	[%r108+22], %rs44;
	add.s32 	%r60, %r109, 44;
	// begin inline asm
	cvt.rn.f16.s32 %rs45, %r60;
	// end inline asm
	st.shared.u16 	[%r108+24], %rs45;
	add.s32 	%r61, %r109, 45;
	// begin inline asm
	cvt.rn.f16.s32 %rs46, %r61;
	// end inline asm
	st.shared.u16 	[%r108+26], %rs46;
	add.s32 	%r62, %r109, 46;
	// begin inline asm
	cvt.rn.f16.s32 %rs47, %r62;
	// end inline asm
	st.shared.u16 	[%r108+28], %rs47;
	add.s32 	%r63, %r109, 47;
	// begin inline asm
	cvt.rn.f16.s32 %rs48, %r63;
	// end inline asm
	st.shared.u16 	[%r108+30], %rs48;
	add.s32 	%r64, %r109, 48;
	// begin inline asm
	cvt.rn.f16.s32 %rs49, %r64;
	// end inline asm
	st.shared.u16 	[%r108+32], %rs49;
	add.s32 	%r65, %r109, 49;
	// begin inline asm
	cvt.rn.f16.s32 %rs50, %r65;
	// end inline asm
	st.shared.u16 	[%r108+34], %rs50;
	add.s32 	%r66, %r109, 50;
	// begin inline asm
	cvt.rn.f16.s32 %rs51, %r66;
	// end inline asm
	st.shared.u16 	[%r108+36], %rs51;
	add.s32 	%r67, %r109, 51;
	// begin inline asm
	cvt.rn.f16.s32 %rs52, %r67;
	// end inline asm
	st.shared.u16 	[%r108+38], %rs52;
	add.s32 	%r68, %r109, 52;
	// begin inline asm
	cvt.rn.f16.s32 %rs53, %r68;
	// end inline asm
	st.shared.u16 	[%r108+40], %rs53;
	add.s32 	%r69, %r109, 53;
	// begin inline asm
	cvt.rn.f16.s32 %rs54, %r69;
	// end inline asm
	st.shared.u16 	[%r108+42], %rs54;
	add.s32 	%r70, %r109, 54;
	// begin inline asm
	cvt.rn.f16.s32 %rs55, %r70;
	// end inline asm
	st.shared.u16 	[%r108+44], %rs55;
	add.s32 	%r71, %r109, 55;
	// begin inline asm
	cvt.rn.f16.s32 %rs56, %r71;
	// end inline asm
	st.shared.u16 	[%r108+46], %rs56;
	add.s32 	%r72, %r109, 56;
	// begin inline asm
	cvt.rn.f16.s32 %rs57, %r72;
	// end inline asm
	st.shared.u16 	[%r108+48], %rs57;
	add.s32 	%r73, %r109, 57;
	// begin inline asm
	cvt.rn.f16.s32 %rs58, %r73;
	// end inline asm
	st.shared.u16 	[%r108+50], %rs58;
	add.s32 	%r74, %r109, 58;
	// begin inline asm
	cvt.rn.f16.s32 %rs59, %r74;
	// end inline asm
	st.shared.u16 	[%r108+52], %rs59;
	add.s32 	%r75, %r109, 59;
	// begin inline asm
	cvt.rn.f16.s32 %rs60, %r75;
	// end inline asm
	st.shared.u16 	[%r108+54], %rs60;
	add.s32 	%r76, %r109, 60;
	// begin inline asm
	cvt.rn.f16.s32 %rs61, %r76;
	// end inline asm
	st.shared.u16 	[%r108+56], %rs61;
	add.s32 	%r77, %r109, 61;
	// begin inline asm
	cvt.rn.f16.s32 %rs62, %r77;
	// end inline asm
	st.shared.u16 	[%r108+58], %rs62;
	add.s32 	%r78, %r109, 62;
	// begin inline asm
	cvt.rn.f16.s32 %rs63, %r78;
	// end inline asm
	st.shared.u16 	[%r108+60], %rs63;
	add.s32 	%r79, %r109, 63;
	// begin inline asm
	cvt.rn.f16.s32 %rs64, %r79;
	// end inline asm
	st.shared.u16 	[%r108+62], %rs64;
	add.s32 	%r108, %r108, 128;
	add.s32 	%r109, %r109, 64;
	setp.ne.s32 	%p2, %r109, 256;
	@%p2 bra 	$L__BB0_2;
$L__BB0_3:
	bar.sync 	0;
	shl.b32 	%r85, %r1, 4;
	and.b32  	%r86, %r85, 240;
	shr.u32 	%r87, %r1, 1;
	and.b32  	%r88, %r87, 2097144;
	add.s32 	%r89, %r86, %r88;
	shl.b32 	%r90, %r89, 1;
	mov.u32 	%r91, _ZZ12helloFromGPUvE5aTile;
	add.s32 	%r84, %r91, %r90;
	// begin inline asm
	ldmatrix.sync.aligned.m8n8.x4.shared.b16 { %r80, %r81, %r82, %r83 }, [ %r84 ];

	// end inline asm
	setp.ne.s32 	%p3, %r1, 1;
	@%p3 bra 	$L__BB0_5;
	add.u64 	%rd1, %SP, 0;
	add.u64 	%rd2, %SPL, 0;
	mov.b32 	{%rs65, %rs66}, %r80;
	// begin inline asm
	{  cvt.f32.f16 %f1, %rs65;}

	// end inline asm
	cvt.f64.f32 	%fd1, %f1;
	st.local.f64 	[%rd2], %fd1;
	mov.u64 	%rd3, $str;
	cvta.global.u64 	%rd4, %rd3;
	{ // callseq 0, 0
	.param .b64 param0;
	st.param.b64 	[param0], %rd4;
	.param .b64 param1;
	st.param.b64 	[param1], %rd1;
	.param .b32 retval0;
	call.uni (retval0), 
	vprintf, 
	(
	param0, 
	param1
	);
	ld.param.b32 	%r92, [retval0];
	} // callseq 0
	// begin inline asm
	{  cvt.f32.f16 %f2, %rs66;}

	// end inline asm
	cvt.f64.f32 	%fd2, %f2;
	st.local.f64 	[%rd2], %fd2;
	{ // callseq 1, 0
	.param .b64 param0;
	st.param.b64 	[param0], %rd4;
	.param .b64 param1;
	st.param.b64 	[param1], %rd1;
	.param .b32 retval0;
	call.uni (retval0), 
	vprintf, 
	(
	param0, 
	param1
	);
	ld.param.b32 	%r94, [retval0];
	} // callseq 1
	mov.b32 	{%rs67, %rs68}, %r81;
	// begin inline asm
	{  cvt.f32.f16 %f3, %rs67;}

	// end inline asm
	cvt.f64.f32 	%fd3, %f3;
	st.local.f64 	[%rd2], %fd3;
	{ // callseq 2, 0
	.param .b64 param0;
	st.param.b64 	[param0], %rd4;
	.param .b64 param1;
	st.param.b64 	[param1], %rd1;
	.param .b32 retval0;
	call.uni (retval0), 
	vprintf, 
	(
	param0, 
	param1
	);
	ld.param.b32 	%r96, [retval0];
	} // callseq 2
	// begin inline asm
	{  cvt.f32.f16 %f4, %rs68;}

	// end inline asm
	cvt.f64.f32 	%fd4, %f4;
	st.local.f64 	[%rd2], %fd4;
	{ // callseq 3, 0
	.param .b64 param0;
	st.param.b64 	[param0], %rd4;
	.param .b64 param1;
	st.param.b64 	[param1], %rd1;
	.param .b32 retval0;
	call.uni (retval0), 
	vprintf, 
	(
	param0, 
	param1
	);
	ld.param.b32 	%r98, [retval0];
	} // callseq 3
	mov.b32 	{%rs69, %rs70}, %r82;
	// begin inline asm
	{  cvt.f32.f16 %f5, %rs69;}

	// end inline asm
	cvt.f64.f32 	%fd5, %f5;
	st.local.f64 	[%rd2], %fd5;
	{ // callseq 4, 0
	.param .b64 param0;
	st.param.b64 	[param0], %rd4;
	.param .b64 param1;
	st.param.b64 	[param1], %rd1;
	.param .b32 retval0;
	call.uni (retval0), 
	vprintf, 
	(
	param0, 
	param1
	);
	ld.param.b32 	%r100, [retval0];
	} // callseq 4
	// begin inline asm
	{  cvt.f32.f16 %f6, %rs70;}

	// end inline asm
	cvt.f64.f32 	%fd6, %f6;
	st.local.f64 	[%rd2], %fd6;
	{ // callseq 5, 0
	.param .b64 param0;
	st.param.b64 	[param0], %rd4;
	.param .b64 param1;
	st.param.b64 	[param1], %rd1;
	.param .b32 retval0;
	call.uni (retval0), 
	vprintf, 
	(
	param0, 
	param1
	);
	ld.param.b32 	%r102, [retval0];
	} // callseq 5
	mov.b32 	{%rs71, %rs72}, %r83;
	// begin inline asm
	{  cvt.f32.f16 %f7, %rs71;}

	// end inline asm
	cvt.f64.f32 	%fd7, %f7;
	st.local.f64 	[%rd2], %fd7;
	{ // callseq 6, 0
	.param .b64 param0;
	st.param.b64 	[param0], %rd4;
	.param .b64 param1;
	st.param.b64 	[param1], %rd1;
	.param .b32 retval0;
	call.uni (retval0), 
	vprintf, 
	(
	param0, 
	param1
	);
	ld.param.b32 	%r104, [retval0];
	} // callseq 6
	// begin inline asm
	{  cvt.f32.f16 %f8, %rs72;}

	// end inline asm
	cvt.f64.f32 	%fd8, %f8;
	st.local.f64 	[%rd2], %fd8;
	{ // callseq 7, 0
	.param .b64 param0;
	st.param.b64 	[param0], %rd4;
	.param .b64 param1;
	st.param.b64 	[param1], %rd1;
	.param .b32 retval0;
	call.uni (retval0), 
	vprintf, 
	(
	param0, 
	param1
	);
	ld.param.b32 	%r106, [retval0];
	} // callseq 7
$L__BB0_5:
	ret;

}


// ===== COMPILED SASS (sm_100) =====

	.target	sm_100

	.elftype	@"ET_EXEC"


//--------------------- .note.nv.tkinfo           --------------------------
	.section	.note.nv.tkinfo,"",@"SHT_NOTE"
	.sectionflags	@"SHF_NOTE_NV_TKINFO"
	.tkinfo
        /*0018*/ 	.word	0x00000002
        /*0030*/ 	.string	""
        /*0030*/ 	.string	"ptxas"
        /*0030*/ 	.string	"Cuda compilation tools, release 13.0, V13.0.88"
        /*0030*/ 	.string	"Build cuda_13.0.r13.0/compiler.36424714_0"
        /*0030*/ 	.string	"-arch sm_100 -m 64 "



//--------------------- .note.nv.cuinfo           --------------------------
	.section	.note.nv.cuinfo,"",@"SHT_NOTE"
	.sectionflags	@"SHF_NOTE_NV_CUINFO"
        /*0018*/ 	.short	0x0002
        /*001a*/ 	.short	0x0064
        /*001c*/ 	.short	0x0082
	.zero		2


//--------------------- .nv.info                  --------------------------
	.section	.nv.info,"",@"SHT_CUDA_INFO"
	.align	4


	//----- nvinfo : EIATTR_REGCOUNT
	.align		4
        /*0000*/ 	.byte	0x04, 0x2f
        /*0002*/ 	.short	(.L_2 - .L_1)
	.align		4
.L_1:
        /*0004*/ 	.word	index@(_Z12helloFromGPUv)
        /*0008*/ 	.word	0x0000001f


	//----- nvinfo : EIATTR_FRAME_SIZE
	.align		4
.L_2:
        /*000c*/ 	.byte	0x04, 0x11
        /*000e*/ 	.short	(.L_4 - .L_3)
	.align		4
.L_3:
        /*0010*/ 	.word	index@(_Z12helloFromGPUv)
        /*0014*/ 	.word	0x00000008


	//----- nvinfo : EIATTR_MIN_STACK_SIZE
	.align		4
.L_4:
        /*0018*/ 	.byte	0x04, 0x12
        /*001a*/ 	.short	(.L_6 - .L_5)
	.align		4
.L_5:
        /*001c*/ 	.word	index@(_Z12helloFromGPUv)
        /*0020*/ 	.word	0x00000008
.L_6:


//--------------------- .nv.compat                --------------------------
	.section	.nv.compat,"",@"SHT_CUDA_COMPAT_INFO"
	.align	4
        /*0000*/ 	.byte	0x02, 0x09, 0x00, 0x00, 0x02, 0x02, 0x01, 0x00, 0x02, 0x05, 0x05, 0x00, 0x03, 0x07, 0x01, 0x01
        /*0010*/ 	.byte	0x02, 0x03, 0x00, 0x00, 0x02, 0x06, 0x01, 0x00, 0x04, 0x0b, 0x08, 0x00, 0x09, 0x00, 0x00, 0x00
        /*0020*/ 	.byte	0x00, 0x00, 0x00, 0x00


//--------------------- .nv.info._Z12helloFromGPUv --------------------------
	.section	.nv.info._Z12helloFromGPUv,"",@"SHT_CUDA_INFO"
	.sectionflags	@""
	.align	4


	//----- nvinfo : EIATTR_CUDA_API_VERSION
	.align		4
        /*0000*/ 	.byte	0x04, 0x37
        /*0002*/ 	.short	(.L_8 - .L_7)
.L_7:
        /*0004*/ 	.word	0x00000082


	//----- nvinfo : EIATTR_SPARSE_MMA_MASK
	.align		4
.L_8:
        /*0008*/ 	.byte	0x03, 0x50
        /*000a*/ 	.short	0x0000


	//----- nvinfo : EIATTR_MAXREG_COUNT
	.align		4
        /*000c*/ 	.byte	0x03, 0x1b
        /*000e*/ 	.short	0x00ff


	//----- nvinfo : EIATTR_NUM_BARRIERS
	.align		4
        /*0010*/ 	.byte	0x02, 0x4c
        /*0012*/ 	.byte	0x01
	.zero		1


	//----- nvinfo : EIATTR_EXTERNS
	.align		4
        /*0014*/ 	.byte	0x04, 0x0f
        /*0016*/ 	.short	(.L_10 - .L_9)


	//   ....[0]....
	.align		4
.L_9:
        /*0018*/ 	.word	index@(vprintf)


	//----- nvinfo : EIATTR_MERCURY_ISA_VERSION
	.align		4
.L_10:
        /*001c*/ 	.byte	0x03, 0x5f
        /*001e*/ 	.short	0x0101


	//----- nvinfo : EIATTR_VRC_CTA_INIT_COUNT
	.align		4
        /*0020*/ 	.byte	0x02, 0x4a
	.zero		1
	.zero		1


	//----- nvinfo : EIATTR_SYSCALL_OFFSETS
	.align		4
        /*0024*/ 	.byte	0x04, 0x46
        /*0026*/ 	.short	(.L_12 - .L_11)


	//   ....[0]....
.L_11:
        /*0028*/ 	.word	0x00001e80


	//   ....[1]....
        /*002c*/ 	.word	0x00001f30


	//   ....[2]....
        /*0030*/ 	.word	0x00001fe0


	//   ....[3]....
        /*0034*/ 	.word	0x00002090


	//   ....[4]....
        /*0038*/ 	.word	0x00002140


	//   ....[5]....
        /*003c*/ 	.word	0x000021f0


	//   ....[6]....
        /*0040*/ 	.word	0x000022a0


	//   ....[7]....
        /*0044*/ 	.word	0x00002350


	//----- nvinfo : EIATTR_EXIT_INSTR_OFFSETS
	.align		4
.L_12:
        /*0048*/ 	.byte	0x04, 0x1c
        /*004a*/ 	.short	(.L_14 - .L_13)


	//   ....[0]....
.L_13:
        /*004c*/ 	.word	0x00001dc0


	//   ....[1]....
        /*0050*/ 	.word	0x00002360


	//----- nvinfo : EIATTR_CRS_STACK_SIZE
	.align		4
.L_14:
        /*0054*/ 	.byte	0x04, 0x1e
        /*0056*/ 	.short	(.L_16 - .L_15)
.L_15:
        /*0058*/ 	.word	0x00000000


	//----- nvinfo : EIATTR_SW_WAR
	.align		4
.L_16:
        /*005c*/ 	.byte	0x04, 0x36
        /*005e*/ 	.short	(.L_18 - .L_17)
.L_17:
        /*0060*/ 	.word	0x00000008
.L_18:


//--------------------- .nv.callgraph             --------------------------
	.section	.nv.callgraph,"",@"SHT_CUDA_CALLGRAPH"
	.align	4
	.sectionentsize	8
	.align		4
        /*0000*/ 	.word	0x00000000
	.align		4
        /*0004*/ 	.word	0xffffffff
	.align		4
        /*0008*/ 	.word	index@(_Z12helloFromGPUv)
	.align		4
        /*000c*/ 	.word	index@(vprintf)
	.align		4
        /*0010*/ 	.word	0x00000000
	.align		4
        /*0014*/ 	.word	0xfffffffe
	.align		4
        /*0018*/ 	.word	0x00000000
	.align		4
        /*001c*/ 	.word	0xfffffffd
	.align		4
        /*0020*/ 	.word	0x00000000
	.align		4
        /*0024*/ 	.word	0xfffffffc


//--------------------- .nv.constant4             --------------------------
	.section	.nv.constant4,"a",@progbits
	.align	8
	.align		8
.nv.constant4:
        /*0000*/ 	.dword	vprintf
	.align		8
        /*0008*/ 	.dword	$str


//--------------------- .text._Z12helloFromGPUv   --------------------------
	.section	.text._Z12helloFromGPUv,"ax",@progbits
	.align	128
        .global         _Z12helloFromGPUv
        .type           _Z12helloFromGPUv,@function
        .size           _Z12helloFromGPUv,(.L_x_11 - _Z12helloFromGPUv)
        .other          _Z12helloFromGPUv,@"STO_CUDA_ENTRY STV_DEFAULT"
_Z12helloFromGPUv:
.text._Z12helloFromGPUv:
[----:B------:R-:W0:Y:S01]  /*0000*/  LDC R1, c[0x0][0x37c] ;  /* 0x0000df00ff017b82 */ /* 0x000e220000000800 */
[----:B------:R-:W1:Y:S01]  /*0010*/  S2R R0, SR_TID.X ;  /* 0x0000000000007919 */ /* 0x000e620000002100 */
[----:B------:R-:W2:Y:S01]  /*0020*/  LDCU UR5, c[0x0][0x2fc] ;  /* 0x00005f80ff0577ac */ /* 0x000ea20008000800 */
[----:B0-----:R-:W-:Y:S01]  /*0030*/  VIADD R1, R1, 0xfffffff8 ;  /* 0xfffffff801017836 */ /* 0x001fe20000000000 */
[----:B------:R-:W-:Y:S01]  /*0040*/  BSSY.RECONVERGENT B0, `(.L_x_0) ;  /* 0x00001cb000007945 */ /* 0x000fe20003800200 */
[----:B------:R-:W1:Y:S01]  /*0050*/  S2R R3, SR_TID.Y ;  /* 0x0000000000037919 */ /* 0x000e620000002200 */
[----:B------:R-:W1:Y:S01]  /*0060*/  LDCU UR6, c[0x0][0x360] ;  /* 0x00006c00ff0677ac */ /* 0x000e620008000800 */
[----:B------:R-:W0:Y:S02]  /*0070*/  LDCU UR4, c[0x0][0x2f8] ;  /* 0x00005f00ff0477ac */ /* 0x000e240008000800 */
[----:B0-----:R-:W-:-:S05]  /*0080*/  IADD3 R2, P1, PT, R1, UR4, RZ ;  /* 0x0000000401027c10 */ /* 0x001fca000ff3e0ff */
[----:B--2---:R-:W-:Y:S02]  /*0090*/  IMAD.X R22, RZ, RZ, UR5, P1 ;  /* 0x00000005ff167e24 */ /* 0x004fe400088e06ff */
[----:B-1----:R-:W-:-:S05]  /*00a0*/  IMAD R0, R3, UR6, R0 ;  /* 0x0000000603007c24 */ /* 0x002fca000f8e0200 */
[----:B------:R-:W-:-:S13]  /*00b0*/  ISETP.NE.AND P0, PT, R0, RZ, PT ;  /* 0x000000ff0000720c */ /* 0x000fda0003f05270 */
[----:B------:R-:W-:Y:S05]  /*00c0*/  @P0 BRA `(.L_x_1) ;  /* 0x0000001c00080947 */ /* 0x000fea0003800000 */
[----:B------:R-:W0:Y:S01]  /*00d0*/  S2UR UR5, SR_CgaCtaId ;  /* 0x00000000000579c3 */ /* 0x000e220000008800 */
[----:B------:R-:W1:Y:S01]  /*00e0*/  I2F.F16 R4, 0x1 ;  /* 0x0000000100047906 */ /* 0x000e620000200c00 */
[----:B------:R-:W-:-:S07]  /*00f0*/  UMOV UR4, 0x400 ;  /* 0x0000040000047882 */ /* 0x000fce0000000000 */
[----:B------:R-:W-:Y:S01]  /*0100*/  I2F.F16 R5, 0x2 ;  /* 0x0000000200057906 */ /* 0x000fe20000200c00 */
[----:B-1----:R-:W-:-:S07]  /*0110*/  PRMT R4, RZ, 0x5410, R4 ;  /* 0x00005410ff047816 */ /* 0x002fce0000000004 */
[----:B------:R-:W1:Y:S01]  /*0120*/  I2F.F16 R6, 0x3 ;  /* 0x0000000300067906 */ /* 0x000e620000200c00 */
[----:B0-----:R-:W-:-:S07]  /*0130*/  ULEA UR4, UR5, UR4, 0x18 ;  /* 0x0000000405047291 */ /* 0x001fce000f8ec0ff */
[----:B------:R-:W-:Y:S01]  /*0140*/  I2F.F16 R21, 0x4 ;  /* 0x0000000400157906 */ /* 0x000fe20000200c00 */
[----:B-1----:R-:W-:-:S07]  /*0150*/  PRMT R5, R5, 0x5410, R6 ;  /* 0x0000541005057816 */ /* 0x002fce0000000006 */
[----:B------:R-:W0:Y:S01]  /*0160*/  I2F.F16 R3, 0x5 ;  /* 0x0000000500037906 */ /* 0x000e220000200c00 */
[----:B------:R0:W-:Y:S07]  /*0170*/  STS.64 [UR4], R4 ;  /* 0x00000004ff007988 */ /* 0x0001ee0008000a04 */
[----:B------:R-:W-:Y:S08]  /*0180*/  I2F.F16 R20, 0x6 ;  /* 0x0000000600147906 */ /* 0x000ff00000200c00 */
[----:B------:R-:W1:Y:S01]  /*0190*/  I2F.F16 R11, 0x7 ;  /* 0x00000007000b7906 */ /* 0x000e620000200c00 */
[----:B0-----:R-:W-:-:S07]  /*01a0*/  PRMT R4, R21, 0x5410, R3 ;  /* 0x0000541015047816 */ /* 0x001fce0000000003 */
[----:B------:R-:W-:Y:S01]  /*01b0*/  I2F.F16 R19, 0x8 ;  /* 0x0000000800137906 */ /* 0x000fe20000200c00 */
[----:B-1----:R-:W-:-:S07]  /*01c0*/  PRMT R5, R20, 0x5410, R11 ;  /* 0x0000541014057816 */ /* 0x002fce000000000b */
[----:B------:R-:W0:Y:S01]  /*01d0*/  I2F.F16 R10, 0x9 ;  /* 0x00000009000a7906 */ /* 0x000e220000200c00 */
[----:B------:R0:W-:Y:S07]  /*01e0*/  STS.64 [UR4+0x8], R4 ;  /* 0x00000804ff007988 */ /* 0x0001ee0008000a04 */
        /* <DEDUP_REMOVED lines=377> */
[----:B------:R-:W-:Y:S07]  /*1980*/  STS.64 [UR4+0x1b8], R4 ;  /* 0x0001b804ff007988 */ /* 0x000fee0008000a04 */
[----:B------:R-:W-:Y:S01]  /*1990*/  I2F.F16 R13, 0xea ;  /* 0x000000ea000d7906 */ /* 0x000fe20000200c00 */
[----:B0-----:R-:W-:-:S07]  /*19a0*/  PRMT R12, R12, 0x5410, R9 ;  /* 0x000054100c0c7816 */ /* 0x001fce0000000009 */
[----:B------:R-:W0:Y:S08]  /*19b0*/  I2F.F16 R26, 0xeb ;  /* 0x000000eb001a7906 */ /* 0x000e300000200c00 */
[----:B------:R-:W-:Y:S01]  /*19c0*/  I2F.F16 R6, 0xe0 ;  /* 0x000000e000067906 */ /* 0x000fe20000200c00 */
[----:B0-----:R-:W-:-:S07]  /*19d0*/  PRMT R13, R13, 0x5410, R26 ;  /* 0x000054100d0d7816 */ /* 0x001fce000000001a */
[----:B------:R-:W0:Y:S01]  /*19e0*/  I2F.F16 R3, 0xe1 ;  /* 0x000000e100037906 */ /* 0x000e220000200c00 */
[----:B------:R1:W-:Y:S07]  /*19f0*/  STS.64 [UR4+0x1d0], R12 ;  /* 0x0001d00cff007988 */ /* 0x0003ee0008000a04 */
[----:B------:R-:W-:Y:S01]  /*1a00*/  I2F.F16 R7, 0xe2 ;  /* 0x000000e200077906 */ /* 0x000fe20000200c00 */
[----:B0-----:R-:W-:-:S07]  /*1a10*/  PRMT R6, R6, 0x5410, R3 ;  /* 0x0000541006067816 */ /* 0x001fce0000000003 */
[----:B------:R-:W0:Y:S08]  /*1a20*/  I2F.F16 R28, 0xe3 ;  /* 0x000000e3001c7906 */ /* 0x000e300000200c00 */
[----:B------:R-:W-:Y:S01]  /*1a30*/  I2F.F16 R11, 0xe6 ;  /* 0x000000e6000b7906 */ /* 0x000fe20000200c00 */
[----:B0-----:R-:W-:-:S07]  /*1a40*/  PRMT R7, R7, 0x5410, R28 ;  /* 0x0000541007077816 */ /* 0x001fce000000001c */
[----:B------:R-:W0:Y:S01]  /*1a50*/  I2F.F16 R8, 0xe7 ;  /* 0x000000e700087906 */ /* 0x000e220000200c00 */
[----:B------:R-:W-:Y:S07]  /*1a60*/  STS.64 [UR4+0x1c0], R6 ;  /* 0x0001c006ff007988 */ /* 0x000fee0008000a04 */
[----:B------:R-:W-:Y:S01]  /*1a70*/  I2F.F16 R20, 0xf0 ;  /* 0x000000f000147906 */ /* 0x000fe20000200c00 */
[----:B0-----:R-:W-:-:S07]  /*1a80*/  PRMT R11, R11, 0x5410, R8 ;  /* 0x000054100b0b7816 */ /* 0x001fce0000000008 */
[----:B------:R-:W1:Y:S08]  /*1a90*/  I2F.F16 R18, 0xf1 ;  /* 0x000000f100127906 */ /* 0x000e700000200c00 */
[----:B------:R-:W-:Y:S01]  /*1aa0*/  I2F.F16 R10, 0xe4 ;  /* 0x000000e4000a7906 */ /* 0x000fe20000200c00 */
[----:B-1----:R-:W-:-:S07]  /*1ab0*/  PRMT R12, R20, 0x5410, R18 ;  /* 0x00005410140c7816 */ /* 0x002fce0000000012 */
[----:B------:R-:W0:Y:S08]  /*1ac0*/  I2F.F16 R27, 0xe5 ;  /* 0x000000e5001b7906 */ /* 0x000e300000200c00 */
[----:B------:R-:W-:Y:S01]  /*1ad0*/  I2F.F16 R19, 0xf2 ;  /* 0x000000f200137906 */ /* 0x000fe20000200c00 */
[----:B0-----:R-:W-:-:S07]  /*1ae0*/  PRMT R10, R10, 0x5410, R27 ;  /* 0x000054100a0a7816 */ /* 0x001fce000000001b */
[----:B------:R-:W0:Y:S01]  /*1af0*/  I2F.F16 R14, 0xf3 ;  /* 0x000000f3000e7906 */ /* 0x000e220000200c00 */
[----:B------:R1:W-:Y:S07]  /*1b00*/  STS.64 [UR4+0x1c8], R10 ;  /* 0x0001c80aff007988 */ /* 0x0003ee0008000a04 */
        /* <DEDUP_REMOVED lines=9> */
[----:B------:R-:W0:Y:S08]  /*1ba0*/  I2F.F16 R9, 0xfd ;  /* 0x000000fd00097906 */ /* 0x000e300000200c00 */
        /* <DEDUP_REMOVED lines=16> */
[----:B------:R-:W0:Y:S01]  /*1cb0*/  I2F.F16 R20, 0xff ;  /* 0x000000ff00147906 */ /* 0x000e220000200c00 */
[----:B------:R2:W-:Y:S01]  /*1cc0*/  STS.64 [UR4+0x1f0], R4 ;  /* 0x0001f004ff007988 */ /* 0x0005e20008000a04 */
[----:B0-----:R-:W-:-:S05]  /*1cd0*/  PRMT R9, R26, 0x5410, R20 ;  /* 0x000054101a097816 */ /* 0x001fca0000000014 */
[----:B------:R2:W-:Y:S02]  /*1ce0*/  STS.64 [UR4+0x1f8], R8 ;  /* 0x0001f808ff007988 */ /* 0x0005e40008000a04 */
.L_x_1:
[----:B------:R-:W-:Y:S05]  /*1cf0*/  BSYNC.RECONVERGENT B0 ;  /* 0x0000000000007941 */ /* 0x000fea0003800200 */
.L_x_0:
[----:B------:R-:W0:Y:S08]  /*1d00*/  S2UR UR5, SR_CgaCtaId ;  /* 0x00000000000579c3 */ /* 0x000e300000008800 */
[----:B------:R-:W-:Y:S01]  /*1d10*/  BAR.SYNC.DEFER_BLOCKING 0x0 ;  /* 0x0000000000007b1d */ /* 0x000fe20000010000 */
[----:B------:R-:W-:Y:S01]  /*1d20*/  IMAD.SHL.U32 R3, R0, 0x10, RZ ;  /* 0x0000001000037824 */ /* 0x000fe200078e00ff */
[----:B--2---:R-:W-:-:S02]  /*1d30*/  SHF.R.U32.HI R4, RZ, 0x1, R0 ;  /* 0x00000001ff047819 */ /* 0x004fc40000011600 */
[----:B------:R-:W-:Y:S02]  /*1d40*/  ISETP.NE.AND P0, PT, R0, 0x1, PT ;  /* 0x000000010000780c */ /* 0x000fe40003f05270 */
[----:B------:R-:W-:Y:S01]  /*1d50*/  LOP3.LUT R3, R3, 0xf0, RZ, 0xc0, !PT ;  /* 0x000000f003037812 */ /* 0x000fe200078ec0ff */
[----:B------:R-:W-:Y:S01]  /*1d60*/  UMOV UR4, 0x400 ;  /* 0x0000040000047882 */ /* 0x000fe20000000000 */
[----:B------:R-:W-:-:S05]  /*1d70*/  LOP3.LUT R4, R4, 0x1ffff8, RZ, 0xc0, !PT ;  /* 0x001ffff804047812 */ /* 0x000fca00078ec0ff */
[----:B------:R-:W-:Y:S01]  /*1d80*/  IMAD.IADD R3, R3, 0x1, R4 ;  /* 0x0000000103037824 */ /* 0x000fe200078e0204 */
[----:B0-----:R-:W-:-:S06]  /*1d90*/  ULEA UR4, UR5, UR4, 0x18 ;  /* 0x0000000405047291 */ /* 0x001fcc000f8ec0ff */
[----:B------:R-:W-:-:S05]  /*1da0*/  LEA R3, R3, UR4, 0x1 ;  /* 0x0000000403037c11 */ /* 0x000fca000f8e08ff */
[----:B------:R0:W1:Y:S01]  /*1db0*/  LDSM.16.M88.4 R16, [R3] ;  /* 0x000000000310783b */ /* 0x0000620000000200 */
[----:B------:R-:W-:Y:S05]  /*1dc0*/  @P0 EXIT ;  /* 0x000000000000094d */ /* 0x000fea0003800000 */
[----:B-1----:R-:W-:Y:S01]  /*1dd0*/  HADD2.F32 R0, -RZ, R16.H0_H0 ;  /* 0x20000010ff007230 */ /* 0x002fe20000004100 */
[----:B------:R-:W-:Y:S01]  /*1de0*/  MOV R23, 0x0 ;  /* 0x0000000000177802 */ /* 0x000fe20000000f00 */
[----:B------:R-:W1:Y:S01]  /*1df0*/  LDCU.64 UR4, c[0x4][0x8] ;  /* 0x01000100ff0477ac */ /* 0x000e620008000a00 */
[----:B------:R-:W-:Y:S01]  /*1e00*/  IMAD.MOV.U32 R6, RZ, RZ, R2 ;  /* 0x000000ffff067224 */ /* 0x000fe200078e0002 */
[----:B------:R-:W2:Y:S01]  /*1e10*/  F2F.F64.F32 R8, R0 ;  /* 0x0000000000087310 */ /* 0x000ea20000201800 */
[----:B------:R3:W4:Y:S01]  /*1e20*/  LDC.64 R10, c[0x4][R23] ;  /* 0x01000000170a7b82 */ /* 0x0007220000000a00 */
[----:B------:R-:W-:Y:S01]  /*1e30*/  IMAD.MOV.U32 R7, RZ, RZ, R22 ;  /* 0x000000ffff077224 */ /* 0x000fe200078e0016 */
[----:B--2---:R3:W-:Y:S01]  /*1e40*/  STL.64 [R1], R8 ;  /* 0x0000000801007387 */ /* 0x0047e20000100a00 */
[----:B-1----:R-:W-:Y:S02]  /*1e50*/  IMAD.U32 R4, RZ, RZ, UR4 ;  /* 0x00000004ff047e24 */ /* 0x002fe4000f8e00ff */
[----:B------:R-:W-:-:S07]  /*1e60*/  IMAD.U32 R5, RZ, RZ, UR5 ;  /* 0x00000005ff057e24 */ /* 0x000fce000f8e00ff */
[----:B------:R-:W-:-:S07]  /*1e70*/  LEPC R20, `(.L_x_2) ;  /* 0x000000001014794e */ /* 0x000fce0000000000 */
[----:B0--34-:R-:W-:Y:S05]  /*1e80*/  CALL.ABS.NOINC R10 ;  /* 0x000000000a007343 */ /* 0x019fea0003c00000 */
.L_x_2:
[----:B------:R-:W-:Y:S01]  /*1e90*/  HADD2.F32 R16, -RZ, R16.H1_H1 ;  /* 0x30000010ff107230 */ /* 0x000fe20000004100 */
[----:B------:R0:W1:Y:S01]  /*1ea0*/  LDC.64 R10, c[0x4][R23] ;  /* 0x01000000170a7b82 */ /* 0x0000620000000a00 */
[----:B------:R-:W2:Y:S01]  /*1eb0*/  LDCU.64 UR4, c[0x4][0x8] ;  /* 0x01000100ff0477ac */ /* 0x000ea20008000a00 */
[----:B------:R-:W-:Y:S01]  /*1ec0*/  IMAD.MOV.U32 R6, RZ, RZ, R2 ;  /* 0x000000ffff067224 */ /* 0x000fe200078e0002 */
[----:B------:R-:W3:Y:S01]  /*1ed0*/  F2F.F64.F32 R8, R16 ;  /* 0x0000001000087310 */ /* 0x000ee20000201800 */
[----:B------:R-:W-:Y:S01]  /*1ee0*/  IMAD.MOV.U32 R7, RZ, RZ, R22 ;  /* 0x000000ffff077224 */ /* 0x000fe200078e0016 */
[----:B---3--:R0:W-:Y:S01]  /*1ef0*/  STL.64 [R1], R8 ;  /* 0x0000000801007387 */ /* 0x0081e20000100a00 */
[----:B--2---:R-:W-:Y:S02]  /*1f00*/  IMAD.U32 R4, RZ, RZ, UR4 ;  /* 0x00000004ff047e24 */ /* 0x004fe4000f8e00ff */
[----:B------:R-:W-:-:S07]  /*1f10*/  IMAD.U32 R5, RZ, RZ, UR5 ;  /* 0x00000005ff057e24 */ /* 0x000fce000f8e00ff */
[----:B------:R-:W-:-:S07]  /*1f20*/  LEPC R20, `(.L_x_3) ;  /* 0x000000001014794e */ /* 0x000fce0000000000 */
[----:B01----:R-:W-:Y:S05]  /*1f30*/  CALL.ABS.NOINC R10 ;  /* 0x000000000a007343 */ /* 0x003fea0003c00000 */
.L_x_3:
[----:B------:R-:W-:Y:S01]  /*1f40*/  HADD2.F32 R0, -RZ, R17.H0_H0 ;  /* 0x20000011ff007230 */ /* 0x000fe20000004100 */
        /* <DEDUP_REMOVED lines=10> */
.L_x_4:
        /* <DEDUP_REMOVED lines=11> */
.L_x_5:
        /* <DEDUP_REMOVED lines=11> */
.L_x_6:
        /* <DEDUP_REMOVED lines=11> */
.L_x_7:
        /* <DEDUP_REMOVED lines=11> */
.L_x_8:
        /* <DEDUP_REMOVED lines=11> */
.L_x_9:
[----:B------:R-:W-:Y:S05]  /*2360*/  EXIT ;  /* 0x000000000000794d */ /* 0x000fea0003800000 */
.L_x_10:
[----:B------:R-:W-:-:S00]  /*2370*/  BRA `(.L_x_10) ;  /* 0xfffffffc00fc7947 */ /* 0x000fc0000383ffff */
[----:B------:R-:W-:-:S00]  /*2380*/  NOP ;  /* 0x0000000000007918 */ /* 0x000fc00000000000 */
[----:B------:R-:W-:-:S00]  /*2390*/  NOP ;  /* 0x0000000000007918 */ /* 0x000fc00000000000 */
[----:B------:R-:W-:-:S00]  /*23a0*/  NOP ;  /* 0x0000000000007918 */ /* 0x000fc00000000000 */
[----:B------:R-:W-:-:S00]  /*23b0*/  NOP ;  /* 0x0000000000007918 */ /* 0x000fc00000000000 */
[----:B------:R-:W-:-:S00]  /*23c0*/  NOP ;  /* 0x0000000000007918 */ /* 0x000fc00000000000 */
[----:B------:R-:W-:-:S00]  /*23d0*/  NOP ;  /* 0x0000000000007918 */ /* 0x000fc00000000000 */
[----:B------:R-:W-:-:S00]  /*23e0*/  NOP ;  /* 0x0000000000007918 */ /* 0x000fc00000000000 */
[----:B------:R-:W-:-:S00]  /*23f0*/  NOP ;  /* 0x0000000000007918 */ /* 0x000fc00000000000 */
.L_x_11:


//--------------------- .nv.global.init           --------------------------
	.section	.nv.global.init,"aw",@progbits
.nv.global.init:
	.type		$str,@object
	.size		$str,(.L_0 - $str)
$str:
        /*0000*/ 	.byte	0x25, 0x66, 0x0a, 0x00
.L_0:


//--------------------- .nv.shared._Z12helloFromGPUv --------------------------
	.section	.nv.shared._Z12helloFromGPUv,"aw",@nobits
	.sectionflags	@""
	.align	2
.nv.shared._Z12helloFromGPUv:
	.zero		1536


//--------------------- .nv.shared.reserved.0     --------------------------
	.section	.nv.shared.reserved.0,"aw",@nobits
	.weak		__nv_reservedSMEM_offset_0_alias
	.size		__nv_reservedSMEM_offset_0_alias, 0, 64
	.other		__nv_reservedSMEM_offset_0_alias,@"STO_CUDA_RESERVED_SHARED STV_DEFAULT"
__nv_reservedSMEM_offset_0_alias:
	.zero		0
	.zero		64


//--------------------- .nv.constant0._Z12helloFromGPUv --------------------------
	.section	.nv.constant0._Z12helloFromGPUv,"a",@progbits
	.sectionflags	@""
	.align	4
.nv.constant0._Z12helloFromGPUv:
	.zero		896


//--------------------- SYMBOLS --------------------------

	.type		.nv.reservedSmem.offset0,@object
	.size		.nv.reservedSmem.offset0,0x4
	.type		.nv.reservedSmem.cap,@object
	.size		.nv.reservedSmem.cap,0x4
	.type		vprintf,@function
